//
// Generated by NVIDIA NVVM Compiler
//
// Compiler Build ID: CL-36424714
// Cuda compilation tools, release 13.0, V13.0.88
// Based on NVVM 20.0.0
//

.version 9.0
.target sm_100
.address_size 64

	// .globl	_Z8idKernelPiS_S_

.visible .entry _Z8idKernelPiS_S_(
	.param .u64 .ptr .align 1 _Z8idKernelPiS_S__param_0,
	.param .u64 .ptr .align 1 _Z8idKernelPiS_S__param_1,
	.param .u64 .ptr .align 1 _Z8idKernelPiS_S__param_2
)
{
	.reg .b32 	%r<5>;
	.reg .b64 	%rd<11>;

	ld.param.u64 	%rd1, [_Z8idKernelPiS_S__param_0];
	ld.param.u64 	%rd2, [_Z8idKernelPiS_S__param_1];
	ld.param.u64 	%rd3, [_Z8idKernelPiS_S__param_2];
	cvta.to.global.u64 	%rd4, %rd3;
	cvta.to.global.u64 	%rd5, %rd2;
	cvta.to.global.u64 	%rd6, %rd1;
	mov.u32 	%r1, %tid.x;
	mov.u32 	%r2, %ntid.x;
	mov.u32 	%r3, %ctaid.x;
	mad.lo.s32 	%r4, %r2, %r3, %r1;
	mul.wide.s32 	%rd7, %r4, 4;
	add.s64 	%rd8, %rd6, %rd7;
	st.global.u32 	[%rd8], %r1;
	add.s64 	%rd9, %rd5, %rd7;
	st.global.u32 	[%rd9], %r3;
	add.s64 	%rd10, %rd4, %rd7;
	st.global.u32 	[%rd10], %r4;
	ret;

}


// ===== COMPILED SASS (sm_100) =====

	.target	sm_100

	.elftype	@"ET_EXEC"


//--------------------- .note.nv.tkinfo           --------------------------
	.section	.note.nv.tkinfo,"",@"SHT_NOTE"
	.sectionflags	@"SHF_NOTE_NV_TKINFO"
	.tkinfo
        /*0018*/ 	.word	0x00000002
        /*0030*/ 	.string	""
        /*0030*/ 	.string	"ptxas"
        /*0030*/ 	.string	"Cuda compilation tools, release 13.0, V13.0.88"
        /*0030*/ 	.string	"Build cuda_13.0.r13.0/compiler.36424714_0"
        /*0030*/ 	.string	"-arch sm_100 -m 64 "



//--------------------- .note.nv.cuinfo           --------------------------
	.section	.note.nv.cuinfo,"",@"SHT_NOTE"
	.sectionflags	@"SHF_NOTE_NV_CUINFO"
        /*0018*/ 	.short	0x0002
        /*001a*/ 	.short	0x0064
        /*001c*/ 	.short	0x0082
	.zero		2


//--------------------- .nv.info                  --------------------------
	.section	.nv.info,"",@"SHT_CUDA_INFO"
	.align	4


	//----- nvinfo : EIATTR_REGCOUNT
	.align		4
        /*0000*/ 	.byte	0x04, 0x2f
        /*0002*/ 	.short	(.L_1 - .L_0)
	.align		4
.L_0:
        /*0004*/ 	.word	index@(_Z8idKernelPiS_S_)
        /*0008*/ 	.word	0x0000000e


	//----- nvinfo : EIATTR_FRAME_SIZE
	.align		4
.L_1:
        /*000c*/ 	.byte	0x04, 0x11
        /*000e*/ 	.short	(.L_3 - .L_2)
	.align		4
.L_2:
        /*0010*/ 	.word	index@(_Z8idKernelPiS_S_)
        /*0014*/ 	.word	0x00000000


	//----- nvinfo : EIATTR_MIN_STACK_SIZE
	.align		4
.L_3:
        /*0018*/ 	.byte	0x04, 0x12
        /*001a*/ 	.short	(.L_5 - .L_4)
	.align		4
.L_4:
        /*001c*/ 	.word	index@(_Z8idKernelPiS_S_)
        /*0020*/ 	.word	0x00000000
.L_5:


//--------------------- .nv.compat                --------------------------
	.section	.nv.compat,"",@"SHT_CUDA_COMPAT_INFO"
	.align	4
        /*0000*/ 	.byte	0x02, 0x09, 0x00, 0x00, 0x02, 0x02, 0x01, 0x00, 0x02, 0x05, 0x05, 0x00, 0x03, 0x07, 0x01, 0x01
        /*0010*/ 	.byte	0x02, 0x03, 0x00, 0x00, 0x02, 0x06, 0x01, 0x00, 0x04, 0x0b, 0x08, 0x00, 0x09, 0x00, 0x00, 0x00
        /*0020*/ 	.byte	0x00, 0x00, 0x00, 0x00


//--------------------- .nv.info._Z8idKernelPiS_S_ --------------------------
	.section	.nv.info._Z8idKernelPiS_S_,"",@"SHT_CUDA_INFO"
	.sectionflags	@""
	.align	4


	//----- nvinfo : EIATTR_CUDA_API_VERSION
	.align		4
        /*0000*/ 	.byte	0x04, 0x37
        /*0002*/ 	.short	(.L_7 - .L_6)
.L_6:
        /*0004*/ 	.word	0x00000082


	//----- nvinfo : EIATTR_KPARAM_INFO
	.align		4
.L_7:
        /*0008*/ 	.byte	0x04, 0x17
        /*000a*/ 	.short	(.L_9 - .L_8)
.L_8:
        /*000c*/ 	.word	0x00000000
        /*0010*/ 	.short	0x0002
        /*0012*/ 	.short	0x0010
        /*0014*/ 	.byte	0x00, 0xf5, 0x21, 0x00


	//----- nvinfo : EIATTR_KPARAM_INFO
	.align		4
.L_9:
        /*0018*/ 	.byte	0x04, 0x17
        /*001a*/ 	.short	(.L_11 - .L_10)
.L_10:
        /*001c*/ 	.word	0x00000000
        /*0020*/ 	.short	0x0001
        /*0022*/ 	.short	0x0008
        /*0024*/ 	.byte	0x00, 0xf5, 0x21, 0x00


	//----- nvinfo : EIATTR_KPARAM_INFO
	.align		4
.L_11:
        /*0028*/ 	.byte	0x04, 0x17
        /*002a*/ 	.short	(.L_13 - .L_12)
.L_12:
        /*002c*/ 	.word	0x00000000
        /*0030*/ 	.short	0x0000
        /*0032*/ 	.short	0x0000
        /*0034*/ 	.byte	0x00, 0xf5, 0x21, 0x00


	//----- nvinfo : EIATTR_SPARSE_MMA_MASK
	.align		4
.L_13:
        /*0038*/ 	.byte	0x03, 0x50
        /*003a*/ 	.short	0x0000


	//----- nvinfo : EIATTR_MAXREG_COUNT
	.align		4
        /*003c*/ 	.byte	0x03, 0x1b
        /*003e*/ 	.short	0x00ff


	//----- nvinfo : EIATTR_MERCURY_ISA_VERSION
	.align		4
        /*0040*/ 	.byte	0x03, 0x5f
        /*0042*/ 	.short	0x0101


	//----- nvinfo : EIATTR_VRC_CTA_INIT_COUNT
	.align		4
        /*0044*/ 	.byte	0x02, 0x4a
	.zero		1
	.zero		1


	//----- nvinfo : EIATTR_EXIT_INSTR_OFFSETS
	.align		4
        /*0048*/ 	.byte	0x04, 0x1c
        /*004a*/ 	.short	(.L_15 - .L_14)


	//   ....[0]....
.L_14:
        /*004c*/ 	.word	0x000000f0


	//----- nvinfo : EIATTR_CBANK_PARAM_SIZE
	.align		4
.L_15:
        /*0050*/ 	.byte	0x03, 0x19
        /*0052*/ 	.short	0x0018


	//----- nvinfo : EIATTR_PARAM_CBANK
	.align		4
        /*0054*/ 	.byte	0x04, 0x0a
        /*0056*/ 	.short	(.L_17 - .L_16)
	.align		4
.L_16:
        /*0058*/ 	.word	index@(.nv.constant0._Z8idKernelPiS_S_)
        /*005c*/ 	.short	0x0380
        /*005e*/ 	.short	0x0018


	//----- nvinfo : EIATTR_SW_WAR
	.align		4
.L_17:
        /*0060*/ 	.byte	0x04, 0x36
        /*0062*/ 	.short	(.L_19 - .L_18)
.L_18:
        /*0064*/ 	.word	0x00000008
.L_19:


//--------------------- .nv.callgraph             --------------------------
	.section	.nv.callgraph,"",@"SHT_CUDA_CALLGRAPH"
	.align	4
	.sectionentsize	8
	.align		4
        /*0000*/ 	.word	0x00000000
	.align		4
        /*0004*/ 	.word	0xffffffff
	.align		4
        /*0008*/ 	.word	0x00000000
	.align		4
        /*000c*/ 	.word	0xfffffffe
	.align		4
        /*0010*/ 	.word	0x00000000
	.align		4
        /*0014*/ 	.word	0xfffffffd
	.align		4
        /*0018*/ 	.word	0x00000000
	.align		4
        /*001c*/ 	.word	0xfffffffc


//--------------------- .text._Z8idKernelPiS_S_   --------------------------
	.section	.text._Z8idKernelPiS_S_,"ax",@progbits
	.align	128
        .global         _Z8idKernelPiS_S_
        .type           _Z8idKernelPiS_S_,@function
        .size           _Z8idKernelPiS_S_,(.L_x_1 - _Z8idKernelPiS_S_)
        .other          _Z8idKernelPiS_S_,@"STO_CUDA_ENTRY STV_DEFAULT"
_Z8idKernelPiS_S_:
.text._Z8idKernelPiS_S_:
[----:B------:R-:W-:Y:S01]  /*0000*/  LDC R1, c[0x0][0x37c] ;  /* 0x0000df00ff017b82 */ /* 0x000fe20000000800 */
[----:B------:R-:W0:Y:S07]  /*0010*/  S2R R11, SR_TID.X ;  /* 0x00000000000b7919 */ /* 0x000e2e0000002100 */
[----:B------:R-:W1:Y:S01]  /*0020*/  LDC.64 R2, c[0x0][0x380] ;  /* 0x0000e000ff027b82 */ /* 0x000e620000000a00 */
[----:B------:R-:W0:Y:S01]  /*0030*/  LDCU UR6, c[0x0][0x360] ;  /* 0x00006c00ff0677ac */ /* 0x000e220008000800 */
[----:B------:R-:W0:Y:S01]  /*0040*/  S2R R0, SR_CTAID.X ;  /* 0x0000000000007919 */ /* 0x000e220000002500 */
[----:B------:R-:W2:Y:S05]  /*0050*/  LDCU.64 UR4, c[0x0][0x358] ;  /* 0x00006b00ff0477ac */ /* 0x000eaa0008000a00 */
[----:B------:R-:W3:Y:S08]  /*0060*/  LDC.64 R4, c[0x0][0x388] ;  /* 0x0000e200ff047b82 */ /* 0x000ef00000000a00 */
[----:B------:R-:W4:Y:S01]  /*0070*/  LDC.64 R6, c[0x0][0x390] ;  /* 0x0000e400ff067b82 */ /* 0x000f220000000a00 */
[----:B0-----:R-:W-:-:S04]  /*0080*/  IMAD R9, R0, UR6, R11 ;  /* 0x0000000600097c24 */ /* 0x001fc8000f8e020b */
[----:B-1----:R-:W-:-:S04]  /*0090*/  IMAD.WIDE R2, R9, 0x4, R2 ;  /* 0x0000000409027825 */ /* 0x002fc800078e0202 */
[C---:B---3--:R-:W-:Y:S01]  /*00a0*/  IMAD.WIDE R4, R9.reuse, 0x4, R4 ;  /* 0x0000000409047825 */ /* 0x048fe200078e0204 */
[----:B--2---:R-:W-:Y:S03]  /*00b0*/  STG.E desc[UR4][R2.64], R11 ;  /* 0x0000000b02007986 */ /* 0x004fe6000c101904 */
[----:B----4-:R-:W-:Y:S01]  /*00c0*/  IMAD.WIDE R6, R9, 0x4, R6 ;  /* 0x0000000409067825 */ /* 0x010fe200078e0206 */
[----:B------:R-:W-:Y:S04]  /*00d0*/  STG.E desc[UR4][R4.64], R0 ;  /* 0x0000000004007986 */ /* 0x000fe8000c101904 */
[----:B------:R-:W-:Y:S01]  /*00e0*/  STG.E desc[UR4][R6.64], R9 ;  /* 0x0000000906007986 */ /* 0x000fe2000c101904 */
[----:B------:R-:W-:Y:S05]  /*00f0*/  EXIT ;  /* 0x000000000000794d */ /* 0x000fea0003800000 */
.L_x_0:
[----:B------:R-:W-:-:S00]  /*0100*/  BRA `(.L_x_0) ;  /* 0xfffffffc00fc7947 */ /* 0x000fc0000383ffff */
[----:B------:R-:W-:-:S00]  /*0110*/  NOP ;  /* 0x0000000000007918 */ /* 0x000fc00000000000 */
        /* <DEDUP_REMOVED lines=14> */
.L_x_1:


//--------------------- .nv.shared.reserved.0     --------------------------
	.section	.nv.shared.reserved.0,"aw",@nobits
	.weak		__nv_reservedSMEM_offset_0_alias
	.size		__nv_reservedSMEM_offset_0_alias, 0, 64
	.other		__nv_reservedSMEM_offset_0_alias,@"STO_CUDA_RESERVED_SHARED STV_DEFAULT"
__nv_reservedSMEM_offset_0_alias:
	.zero		0
	.zero		64


//--------------------- .nv.constant0._Z8idKernelPiS_S_ --------------------------
	.section	.nv.constant0._Z8idKernelPiS_S_,"a",@progbits
	.sectionflags	@""
	.align	4
.nv.constant0._Z8idKernelPiS_S_:
	.zero		920


//--------------------- SYMBOLS --------------------------

	.type		.nv.reservedSmem.offset0,@object
	.size		.nv.reservedSmem.offset0,0x4
